//
// Generated by NVIDIA NVVM Compiler
//
// Compiler Build ID: CL-36424714
// Cuda compilation tools, release 13.0, V13.0.88
// Based on NVVM 20.0.0
//

.version 9.0
.target sm_100
.address_size 64

	// .globl	_Z10vector_addPKfS0_Pfi

.visible .entry _Z10vector_addPKfS0_Pfi(
	.param .u64 .ptr .align 1 _Z10vector_addPKfS0_Pfi_param_0,
	.param .u64 .ptr .align 1 _Z10vector_addPKfS0_Pfi_param_1,
	.param .u64 .ptr .align 1 _Z10vector_addPKfS0_Pfi_param_2,
	.param .u32 _Z10vector_addPKfS0_Pfi_param_3
)
{
	.reg .pred 	%p<2>;
	.reg .b32 	%r<6>;
	.reg .b32 	%f<4>;
	.reg .b64 	%rd<11>;

	ld.param.u64 	%rd1, [_Z10vector_addPKfS0_Pfi_param_0];
	ld.param.u64 	%rd2, [_Z10vector_addPKfS0_Pfi_param_1];
	ld.param.u64 	%rd3, [_Z10vector_addPKfS0_Pfi_param_2];
	ld.param.u32 	%r2, [_Z10vector_addPKfS0_Pfi_param_3];
	mov.u32 	%r3, %ctaid.x;
	mov.u32 	%r4, %ntid.x;
	mov.u32 	%r5, %tid.x;
	mad.lo.s32 	%r1, %r3, %r4, %r5;
	setp.ge.s32 	%p1, %r1, %r2;
	@%p1 bra 	$L__BB0_2;
	cvta.to.global.u64 	%rd4, %rd1;
	cvta.to.global.u64 	%rd5, %rd2;
	cvta.to.global.u64 	%rd6, %rd3;
	mul.wide.s32 	%rd7, %r1, 4;
	add.s64 	%rd8, %rd4, %rd7;
	ld.global.f32 	%f1, [%rd8];
	add.s64 	%rd9, %rd5, %rd7;
	ld.global.f32 	%f2, [%rd9];
	add.f32 	%f3, %f1, %f2;
	add.s64 	%rd10, %rd6, %rd7;
	st.global.f32 	[%rd10], %f3;
$L__BB0_2:
	ret;

}


// ===== COMPILED SASS (sm_100) =====

	.target	sm_100

	.elftype	@"ET_EXEC"


//--------------------- .note.nv.tkinfo           --------------------------
	.section	.note.nv.tkinfo,"",@"SHT_NOTE"
	.sectionflags	@"SHF_NOTE_NV_TKINFO"
	.tkinfo
        /*0018*/ 	.word	0x00000002
        /*0030*/ 	.string	""
        /*0030*/ 	.string	"ptxas"
        /*0030*/ 	.string	"Cuda compilation tools, release 13.0, V13.0.88"
        /*0030*/ 	.string	"Build cuda_13.0.r13.0/compiler.36424714_0"
        /*0030*/ 	.string	"-arch sm_100 -m 64 "



//--------------------- .note.nv.cuinfo           --------------------------
	.section	.note.nv.cuinfo,"",@"SHT_NOTE"
	.sectionflags	@"SHF_NOTE_NV_CUINFO"
        /*0018*/ 	.short	0x0002
        /*001a*/ 	.short	0x0064
        /*001c*/ 	.short	0x0082
	.zero		2


//--------------------- .nv.info                  --------------------------
	.section	.nv.info,"",@"SHT_CUDA_INFO"
	.align	4


	//----- nvinfo : EIATTR_REGCOUNT
	.align		4
        /*0000*/ 	.byte	0x04, 0x2f
        /*0002*/ 	.short	(.L_1 - .L_0)
	.align		4
.L_0:
        /*0004*/ 	.word	index@(_Z10vector_addPKfS0_Pfi)
        /*0008*/ 	.word	0x0000000c


	//----- nvinfo : EIATTR_FRAME_SIZE
	.align		4
.L_1:
        /*000c*/ 	.byte	0x04, 0x11
        /*000e*/ 	.short	(.L_3 - .L_2)
	.align		4
.L_2:
        /*0010*/ 	.word	index@(_Z10vector_addPKfS0_Pfi)
        /*0014*/ 	.word	0x00000000


	//----- nvinfo : EIATTR_MIN_STACK_SIZE
	.align		4
.L_3:
        /*0018*/ 	.byte	0x04, 0x12
        /*001a*/ 	.short	(.L_5 - .L_4)
	.align		4
.L_4:
        /*001c*/ 	.word	index@(_Z10vector_addPKfS0_Pfi)
        /*0020*/ 	.word	0x00000000
.L_5:


//--------------------- .nv.compat                --------------------------
	.section	.nv.compat,"",@"SHT_CUDA_COMPAT_INFO"
	.align	4
        /*0000*/ 	.byte	0x02, 0x09, 0x00, 0x00, 0x02, 0x02, 0x01, 0x00, 0x02, 0x05, 0x05, 0x00, 0x03, 0x07, 0x01, 0x01
        /*0010*/ 	.byte	0x02, 0x03, 0x00, 0x00, 0x02, 0x06, 0x01, 0x00, 0x04, 0x0b, 0x08, 0x00, 0x09, 0x00, 0x00, 0x00
        /*0020*/ 	.byte	0x00, 0x00, 0x00, 0x00


//--------------------- .nv.info._Z10vector_addPKfS0_Pfi --------------------------
	.section	.nv.info._Z10vector_addPKfS0_Pfi,"",@"SHT_CUDA_INFO"
	.sectionflags	@""
	.align	4


	//----- nvinfo : EIATTR_CUDA_API_VERSION
	.align		4
        /*0000*/ 	.byte	0x04, 0x37
        /*0002*/ 	.short	(.L_7 - .L_6)
.L_6:
        /*0004*/ 	.word	0x00000082


	//----- nvinfo : EIATTR_KPARAM_INFO
	.align		4
.L_7:
        /*0008*/ 	.byte	0x04, 0x17
        /*000a*/ 	.short	(.L_9 - .L_8)
.L_8:
        /*000c*/ 	.word	0x00000000
        /*0010*/ 	.short	0x0003
        /*0012*/ 	.short	0x0018
        /*0014*/ 	.byte	0x00, 0xf0, 0x11, 0x00


	//----- nvinfo : EIATTR_KPARAM_INFO
	.align		4
.L_9:
        /*0018*/ 	.byte	0x04, 0x17
        /*001a*/ 	.short	(.L_11 - .L_10)
.L_10:
        /*001c*/ 	.word	0x00000000
        /*0020*/ 	.short	0x0002
        /*0022*/ 	.short	0x0010
        /*0024*/ 	.byte	0x00, 0xf5, 0x21, 0x00


	//----- nvinfo : EIATTR_KPARAM_INFO
	.align		4
.L_11:
        /*0028*/ 	.byte	0x04, 0x17
        /*002a*/ 	.short	(.L_13 - .L_12)
.L_12:
        /*002c*/ 	.word	0x00000000
        /*0030*/ 	.short	0x0001
        /*0032*/ 	.short	0x0008
        /*0034*/ 	.byte	0x00, 0xf5, 0x21, 0x00


	//----- nvinfo : EIATTR_KPARAM_INFO
	.align		4
.L_13:
        /*0038*/ 	.byte	0x04, 0x17
        /*003a*/ 	.short	(.L_15 - .L_14)
.L_14:
        /*003c*/ 	.word	0x00000000
        /*0040*/ 	.short	0x0000
        /*0042*/ 	.short	0x0000
        /*0044*/ 	.byte	0x00, 0xf5, 0x21, 0x00


	//----- nvinfo : EIATTR_SPARSE_MMA_MASK
	.align		4
.L_15:
        /*0048*/ 	.byte	0x03, 0x50
        /*004a*/ 	.short	0x0000


	//----- nvinfo : EIATTR_MAXREG_COUNT
	.align		4
        /*004c*/ 	.byte	0x03, 0x1b
        /*004e*/ 	.short	0x00ff


	//----- nvinfo : EIATTR_MERCURY_ISA_VERSION
	.align		4
        /*0050*/ 	.byte	0x03, 0x5f
        /*0052*/ 	.short	0x0101


	//----- nvinfo : EIATTR_VRC_CTA_INIT_COUNT
	.align		4
        /*0054*/ 	.byte	0x02, 0x4a
	.zero		1
	.zero		1


	//----- nvinfo : EIATTR_EXIT_INSTR_OFFSETS
	.align		4
        /*0058*/ 	.byte	0x04, 0x1c
        /*005a*/ 	.short	(.L_17 - .L_16)


	//   ....[0]....
.L_16:
        /*005c*/ 	.word	0x00000070


	//   ....[1]....
        /*0060*/ 	.word	0x00000130


	//----- nvinfo : EIATTR_CBANK_PARAM_SIZE
	.align		4
.L_17:
        /*0064*/ 	.byte	0x03, 0x19
        /*0066*/ 	.short	0x001c


	//----- nvinfo : EIATTR_PARAM_CBANK
	.align		4
        /*0068*/ 	.byte	0x04, 0x0a
        /*006a*/ 	.short	(.L_19 - .L_18)
	.align		4
.L_18:
        /*006c*/ 	.word	index@(.nv.constant0._Z10vector_addPKfS0_Pfi)
        /*0070*/ 	.short	0x0380
        /*0072*/ 	.short	0x001c


	//----- nvinfo : EIATTR_SW_WAR
	.align		4
.L_19:
        /*0074*/ 	.byte	0x04, 0x36
        /*0076*/ 	.short	(.L_21 - .L_20)
.L_20:
        /*0078*/ 	.word	0x00000008
.L_21:


//--------------------- .nv.callgraph             --------------------------
	.section	.nv.callgraph,"",@"SHT_CUDA_CALLGRAPH"
	.align	4
	.sectionentsize	8
	.align		4
        /*0000*/ 	.word	0x00000000
	.align		4
        /*0004*/ 	.word	0xffffffff
	.align		4
        /*0008*/ 	.word	0x00000000
	.align		4
        /*000c*/ 	.word	0xfffffffe
	.align		4
        /*0010*/ 	.word	0x00000000
	.align		4
        /*0014*/ 	.word	0xfffffffd
	.align		4
        /*0018*/ 	.word	0x00000000
	.align		4
        /*001c*/ 	.word	0xfffffffc


//--------------------- .text._Z10vector_addPKfS0_Pfi --------------------------
	.section	.text._Z10vector_addPKfS0_Pfi,"ax",@progbits
	.align	128
        .global         _Z10vector_addPKfS0_Pfi
        .type           _Z10vector_addPKfS0_Pfi,@function
        .size           _Z10vector_addPKfS0_Pfi,(.L_x_1 - _Z10vector_addPKfS0_Pfi)
        .other          _Z10vector_addPKfS0_Pfi,@"STO_CUDA_ENTRY STV_DEFAULT"
_Z10vector_addPKfS0_Pfi:
.text._Z10vector_addPKfS0_Pfi:
[----:B------:R-:W-:Y:S01]  /*0000*/  LDC R1, c[0x0][0x37c] ;  /* 0x0000df00ff017b82 */ /* 0x000fe20000000800 */
[----:B------:R-:W0:Y:S07]  /*0010*/  S2R R0, SR_TID.X ;  /* 0x0000000000007919 */ /* 0x000e2e0000002100 */
[----:B------:R-:W0:Y:S01]  /*0020*/  S2UR UR4, SR_CTAID.X ;  /* 0x00000000000479c3 */ /* 0x000e220000002500 */
[----:B------:R-:W1:Y:S07]  /*0030*/  LDCU UR5, c[0x0][0x398] ;  /* 0x00007300ff0577ac */ /* 0x000e6e0008000800 */
[----:B------:R-:W0:Y:S02]  /*0040*/  LDC R9, c[0x0][0x360] ;  /* 0x0000d800ff097b82 */ /* 0x000e240000000800 */
[----:B0-----:R-:W-:-:S05]  /*0050*/  IMAD R9, R9, UR4, R0 ;  /* 0x0000000409097c24 */ /* 0x001fca000f8e0200 */
[----:B-1----:R-:W-:-:S13]  /*0060*/  ISETP.GE.AND P0, PT, R9, UR5, PT ;  /* 0x0000000509007c0c */ /* 0x002fda000bf06270 */
[----:B------:R-:W-:Y:S05]  /*0070*/  @P0 EXIT ;  /* 0x000000000000094d */ /* 0x000fea0003800000 */
[----:B------:R-:W0:Y:S01]  /*0080*/  LDC.64 R2, c[0x0][0x380] ;  /* 0x0000e000ff027b82 */ /* 0x000e220000000a00 */
[----:B------:R-:W1:Y:S07]  /*0090*/  LDCU.64 UR4, c[0x0][0x358] ;  /* 0x00006b00ff0477ac */ /* 0x000e6e0008000a00 */
[----:B------:R-:W2:Y:S08]  /*00a0*/  LDC.64 R4, c[0x0][0x388] ;  /* 0x0000e200ff047b82 */ /* 0x000eb00000000a00 */
[----:B------:R-:W3:Y:S01]  /*00b0*/  LDC.64 R6, c[0x0][0x390] ;  /* 0x0000e400ff067b82 */ /* 0x000ee20000000a00 */
[----:B0-----:R-:W-:-:S06]  /*00c0*/  IMAD.WIDE R2, R9, 0x4, R2 ;  /* 0x0000000409027825 */ /* 0x001fcc00078e0202 */
[----:B-1----:R-:W4:Y:S01]  /*00d0*/  LDG.E R2, desc[UR4][R2.64] ;  /* 0x0000000402027981 */ /* 0x002f22000c1e1900 */
[----:B--2---:R-:W-:-:S06]  /*00e0*/  IMAD.WIDE R4, R9, 0x4, R4 ;  /* 0x0000000409047825 */ /* 0x004fcc00078e0204 */
[----:B------:R-:W4:Y:S01]  /*00f0*/  LDG.E R5, desc[UR4][R4.64] ;  /* 0x0000000404057981 */ /* 0x000f22000c1e1900 */
[----:B---3--:R-:W-:-:S04]  /*0100*/  IMAD.WIDE R6, R9, 0x4, R6 ;  /* 0x0000000409067825 */ /* 0x008fc800078e0206 */
[----:B----4-:R-:W-:-:S05]  /*0110*/  FADD R9, R2, R5 ;  /* 0x0000000502097221 */ /* 0x010fca0000000000 */
[----:B------:R-:W-:Y:S01]  /*0120*/  STG.E desc[UR4][R6.64], R9 ;  /* 0x0000000906007986 */ /* 0x000fe2000c101904 */
[----:B------:R-:W-:Y:S05]  /*0130*/  EXIT ;  /* 0x000000000000794d */ /* 0x000fea0003800000 */
.L_x_0:
[----:B------:R-:W-:-:S00]  /*0140*/  BRA `(.L_x_0) ;  /* 0xfffffffc00fc7947 */ /* 0x000fc0000383ffff */
[----:B------:R-:W-:-:S00]  /*0150*/  NOP ;  /* 0x0000000000007918 */ /* 0x000fc00000000000 */
        /* <DEDUP_REMOVED lines=10> */
.L_x_1:


//--------------------- .nv.shared.reserved.0     --------------------------
	.section	.nv.shared.reserved.0,"aw",@nobits
	.weak		__nv_reservedSMEM_offset_0_alias
	.size		__nv_reservedSMEM_offset_0_alias, 0, 64
	.other		__nv_reservedSMEM_offset_0_alias,@"STO_CUDA_RESERVED_SHARED STV_DEFAULT"
__nv_reservedSMEM_offset_0_alias:
	.zero		0
	.zero		64


//--------------------- .nv.constant0._Z10vector_addPKfS0_Pfi --------------------------
	.section	.nv.constant0._Z10vector_addPKfS0_Pfi,"a",@progbits
	.sectionflags	@""
	.align	4
.nv.constant0._Z10vector_addPKfS0_Pfi:
	.zero		924


//--------------------- SYMBOLS --------------------------

	.type		.nv.reservedSmem.offset0,@object
	.size		.nv.reservedSmem.offset0,0x4
